	.headerflags	@"EF_CUDA_TEXMODE_UNIFIED EF_CUDA_64BIT_ADDRESS EF_CUDA_ACCELERATORS EF_CUDA_SM90 EF_CUDA_VIRTUAL_SM(EF_CUDA_SM90)"
	.elftype	@"ET_EXEC"


//--------------------- .nv.info                  --------------------------
	.section	.nv.info,"",@"SHT_CUDA_INFO"
	.align	4


	//----- nvinfo : EIATTR_REGCOUNT
	.align		4
        /*0000*/ 	.byte	0x04, 0x2f
        /*0002*/ 	.short	(.L_3 - .L_2)
	.align		4
.L_2:
        /*0004*/ 	.word	index@(triton_poi_fused__native_batch_norm_legit_no_training__prelu_kernel_cat_30)
        /*0008*/ 	.word	0x0000001e


	//----- nvinfo : EIATTR_MIN_STACK_SIZE
	.align		4
.L_3:
        /*000c*/ 	.byte	0x04, 0x12
        /*000e*/ 	.short	(.L_5 - .L_4)
	.align		4
.L_4:
        /*0010*/ 	.word	index@(triton_poi_fused__native_batch_norm_legit_no_training__prelu_kernel_cat_30)
        /*0014*/ 	.word	0x00000000


	//----- nvinfo : EIATTR_FRAME_SIZE
	.align		4
.L_5:
        /*0018*/ 	.byte	0x04, 0x11
        /*001a*/ 	.short	(.L_7 - .L_6)
	.align		4
.L_6:
        /*001c*/ 	.word	index@(triton_poi_fused__native_batch_norm_legit_no_training__prelu_kernel_cat_30)
        /*0020*/ 	.word	0x00000000


	//----- nvinfo : EIATTR_MIN_STACK_SIZE
	.align		4
.L_7:
        /*0024*/ 	.byte	0x04, 0x12
        /*0026*/ 	.short	(.L_9 - .L_8)
	.align		4
.L_8:
        /*0028*/ 	.word	index@(triton_poi_fused__native_batch_norm_legit_no_training__prelu_kernel_cat_30)
        /*002c*/ 	.word	0x00000000
.L_9:


//--------------------- .nv.info.triton_poi_fused__native_batch_norm_legit_no_training__prelu_kernel_cat_30 --------------------------
	.section	.nv.info.triton_poi_fused__native_batch_norm_legit_no_training__prelu_kernel_cat_30,"",@"SHT_CUDA_INFO"
	.sectionflags	@""
	.align	4


	//----- nvinfo : EIATTR_CUDA_API_VERSION
	.align		4
        /*0000*/ 	.byte	0x04, 0x37
        /*0002*/ 	.short	(.L_11 - .L_10)
.L_10:
        /*0004*/ 	.word	0x0000007c


	//----- nvinfo : EIATTR_KPARAM_INFO
	.align		4
.L_11:
        /*0008*/ 	.byte	0x04, 0x17
        /*000a*/ 	.short	(.L_13 - .L_12)
.L_12:
        /*000c*/ 	.word	0x00000000
        /*0010*/ 	.short	0x000c
        /*0012*/ 	.short	0x0060
        /*0014*/ 	.byte	0x00, 0xf0, 0x11, 0x00


	//----- nvinfo : EIATTR_KPARAM_INFO
	.align		4
.L_13:
        /*0018*/ 	.byte	0x04, 0x17
        /*001a*/ 	.short	(.L_15 - .L_14)
.L_14:
        /*001c*/ 	.word	0x00000000
        /*0020*/ 	.short	0x000b
        /*0022*/ 	.short	0x0058
        /*0024*/ 	.byte	0x00, 0xf4, 0x21, 0x00


	//----- nvinfo : EIATTR_KPARAM_INFO
	.align		4
.L_15:
        /*0028*/ 	.byte	0x04, 0x17
        /*002a*/ 	.short	(.L_17 - .L_16)
.L_16:
        /*002c*/ 	.word	0x00000000
        /*0030*/ 	.short	0x000a
        /*0032*/ 	.short	0x0050
        /*0034*/ 	.byte	0x00, 0xf4, 0x21, 0x00


	//----- nvinfo : EIATTR_KPARAM_INFO
	.align		4
.L_17:
        /*0038*/ 	.byte	0x04, 0x17
        /*003a*/ 	.short	(.L_19 - .L_18)
.L_18:
        /*003c*/ 	.word	0x00000000
        /*0040*/ 	.short	0x0009
        /*0042*/ 	.short	0x0048
        /*0044*/ 	.byte	0x00, 0xf4, 0x21, 0x00


	//----- nvinfo : EIATTR_KPARAM_INFO
	.align		4
.L_19:
        /*0048*/ 	.byte	0x04, 0x17
        /*004a*/ 	.short	(.L_21 - .L_20)
.L_20:
        /*004c*/ 	.word	0x00000000
        /*0050*/ 	.short	0x0008
        /*0052*/ 	.short	0x0040
        /*0054*/ 	.byte	0x00, 0xf4, 0x21, 0x00


	//----- nvinfo : EIATTR_KPARAM_INFO
	.align		4
.L_21:
        /*0058*/ 	.byte	0x04, 0x17
        /*005a*/ 	.short	(.L_23 - .L_22)
.L_22:
        /*005c*/ 	.word	0x00000000
        /*0060*/ 	.short	0x0007
        /*0062*/ 	.short	0x0038
        /*0064*/ 	.byte	0x00, 0xf4, 0x21, 0x00


	//----- nvinfo : EIATTR_KPARAM_INFO
	.align		4
.L_23:
        /*0068*/ 	.byte	0x04, 0x17
        /*006a*/ 	.short	(.L_25 - .L_24)
.L_24:
        /*006c*/ 	.word	0x00000000
        /*0070*/ 	.short	0x0006
        /*0072*/ 	.short	0x0030
        /*0074*/ 	.byte	0x00, 0xf4, 0x21, 0x00


	//----- nvinfo : EIATTR_KPARAM_INFO
	.align		4
.L_25:
        /*0078*/ 	.byte	0x04, 0x17
        /*007a*/ 	.short	(.L_27 - .L_26)
.L_26:
        /*007c*/ 	.word	0x00000000
        /*0080*/ 	.short	0x0005
        /*0082*/ 	.short	0x0028
        /*0084*/ 	.byte	0x00, 0xf4, 0x21, 0x00


	//----- nvinfo : EIATTR_KPARAM_INFO
	.align		4
.L_27:
        /*0088*/ 	.byte	0x04, 0x17
        /*008a*/ 	.short	(.L_29 - .L_28)
.L_28:
        /*008c*/ 	.word	0x00000000
        /*0090*/ 	.short	0x0004
        /*0092*/ 	.short	0x0020
        /*0094*/ 	.byte	0x00, 0xf4, 0x21, 0x00


	//----- nvinfo : EIATTR_KPARAM_INFO
	.align		4
.L_29:
        /*0098*/ 	.byte	0x04, 0x17
        /*009a*/ 	.short	(.L_31 - .L_30)
.L_30:
        /*009c*/ 	.word	0x00000000
        /*00a0*/ 	.short	0x0003
        /*00a2*/ 	.short	0x0018
        /*00a4*/ 	.byte	0x00, 0xf4, 0x21, 0x00


	//----- nvinfo : EIATTR_KPARAM_INFO
	.align		4
.L_31:
        /*00a8*/ 	.byte	0x04, 0x17
        /*00aa*/ 	.short	(.L_33 - .L_32)
.L_32:
        /*00ac*/ 	.word	0x00000000
        /*00b0*/ 	.short	0x0002
        /*00b2*/ 	.short	0x0010
        /*00b4*/ 	.byte	0x00, 0xf4, 0x21, 0x00


	//----- nvinfo : EIATTR_KPARAM_INFO
	.align		4
.L_33:
        /*00b8*/ 	.byte	0x04, 0x17
        /*00ba*/ 	.short	(.L_35 - .L_34)
.L_34:
        /*00bc*/ 	.word	0x00000000
        /*00c0*/ 	.short	0x0001
        /*00c2*/ 	.short	0x0008
        /*00c4*/ 	.byte	0x00, 0xf4, 0x21, 0x00


	//----- nvinfo : EIATTR_KPARAM_INFO
	.align		4
.L_35:
        /*00c8*/ 	.byte	0x04, 0x17
        /*00ca*/ 	.short	(.L_37 - .L_36)
.L_36:
        /*00cc*/ 	.word	0x00000000
        /*00d0*/ 	.short	0x0000
        /*00d2*/ 	.short	0x0000
        /*00d4*/ 	.byte	0x00, 0xf4, 0x21, 0x00


	//----- nvinfo : EIATTR_SPARSE_MMA_MASK
	.align		4
.L_37:
        /*00d8*/ 	.byte	0x03, 0x50
        /*00da*/ 	.short	0x0000


	//----- nvinfo : EIATTR_MAXREG_COUNT
	.align		4
        /*00dc*/ 	.byte	0x03, 0x1b
        /*00de*/ 	.short	0x00ff


	//----- nvinfo : EIATTR_EXIT_INSTR_OFFSETS
	.align		4
        /*00e0*/ 	.byte	0x04, 0x1c
        /*00e2*/ 	.short	(.L_39 - .L_38)


	//   ....[0]....
.L_38:
        /*00e4*/ 	.word	0x000008f0


	//----- nvinfo : EIATTR_REQNTID
	.align		4
.L_39:
        /*00e8*/ 	.byte	0x04, 0x10
        /*00ea*/ 	.short	(.L_41 - .L_40)
.L_40:
        /*00ec*/ 	.word	0x00000080
        /*00f0*/ 	.word	0x00000001
        /*00f4*/ 	.word	0x00000001


	//----- nvinfo : EIATTR_CBANK_PARAM_SIZE
	.align		4
.L_41:
        /*00f8*/ 	.byte	0x03, 0x19
        /*00fa*/ 	.short	0x0064


	//----- nvinfo : EIATTR_PARAM_CBANK
	.align		4
        /*00fc*/ 	.byte	0x04, 0x0a
        /*00fe*/ 	.short	(.L_43 - .L_42)
	.align		4
.L_42:
        /*0100*/ 	.word	index@(.nv.constant0.triton_poi_fused__native_batch_norm_legit_no_training__prelu_kernel_cat_30)
        /*0104*/ 	.short	0x0210
        /*0106*/ 	.short	0x0064


	//----- nvinfo : EIATTR_SW_WAR
	.align		4
.L_43:
        /*0108*/ 	.byte	0x04, 0x36
        /*010a*/ 	.short	(.L_45 - .L_44)
.L_44:
        /*010c*/ 	.word	0x00000008
.L_45:


//--------------------- .nv.callgraph             --------------------------
	.section	.nv.callgraph,"",@"SHT_CUDA_CALLGRAPH"
	.align	4
	.sectionentsize	8
	.align		4
        /*0000*/ 	.word	0x00000000
	.align		4
        /*0004*/ 	.word	0xffffffff
	.align		4
        /*0008*/ 	.word	0x00000000
	.align		4
        /*000c*/ 	.word	0xfffffffe
	.align		4
        /*0010*/ 	.word	0x00000000
	.align		4
        /*0014*/ 	.word	0xfffffffd
	.align		4
        /*0018*/ 	.word	0x00000000
	.align		4
        /*001c*/ 	.word	0xfffffffc


//--------------------- .nv.constant4             --------------------------
	.section	.nv.constant4,"a",@progbits
	.align	8
	.align		8
.nv.constant4:
        /*0000*/ 	.dword	_$_str
	.align		8
        /*0008*/ 	.dword	_$_str_$_2


//--------------------- .text.triton_poi_fused__native_batch_norm_legit_no_training__prelu_kernel_cat_30 --------------------------
	.section	.text.triton_poi_fused__native_batch_norm_legit_no_training__prelu_kernel_cat_30,"ax",@progbits
	.align	128
        .global         triton_poi_fused__native_batch_norm_legit_no_training__prelu_kernel_cat_30
        .type           triton_poi_fused__native_batch_norm_legit_no_training__prelu_kernel_cat_30,@function
        .size           triton_poi_fused__native_batch_norm_legit_no_training__prelu_kernel_cat_30,(.L_x_1 - triton_poi_fused__native_batch_norm_legit_no_training__prelu_kernel_cat_30)
        .other          triton_poi_fused__native_batch_norm_legit_no_training__prelu_kernel_cat_30,@"STO_CUDA_ENTRY STV_DEFAULT"
triton_poi_fused__native_batch_norm_legit_no_training__prelu_kernel_cat_30:
.text.triton_poi_fused__native_batch_norm_legit_no_training__prelu_kernel_cat_30:
[----:B------:R-:W-:Y:S01]  /*0000*/  LDC R1, c[0x0][0x28] ;  /* 0x00000a00ff017b82 */ /* 0x000fe20000000800 */
[----:B------:R-:W1:Y:S01]  /*0010*/  S2R R0, SR_TID.X ;  /* 0x0000000000007919 */ /* 0x000e620000002100 */
[----:B------:R-:W-:-:S06]  /*0020*/  ULDC.64 UR4, c[0x0][0x238] ;  /* 0x00008e0000047ab9 */ /* 0x000fcc0000000a00 */
[----:B------:R-:W2:Y:S01]  /*0030*/  LDC.64 R8, c[0x0][0x248] ;  /* 0x00009200ff087b82 */ /* 0x000ea20000000a00 */
[----:B------:R-:W-:Y:S01]  /*0040*/  ULDC.64 UR8, c[0x0][0x228] ;  /* 0x00008a0000087ab9 */ /* 0x000fe20000000a00 */
[----:B------:R-:W3:Y:S01]  /*0050*/  S2R R3, SR_CTAID.X ;  /* 0x0000000000037919 */ /* 0x000ee20000002500 */
[----:B------:R-:W-:-:S05]  /*0060*/  ULDC.64 UR6, c[0x0][0x220] ;  /* 0x0000880000067ab9 */ /* 0x000fca0000000a00 */
[----:B------:R-:W4:Y:S08]  /*0070*/  LDC.64 R14, c[0x0][0x230] ;  /* 0x00008c00ff0e7b82 */ /* 0x000f300000000a00 */
[----:B------:R-:W5:Y:S08]  /*0080*/  LDC.64 R26, c[0x0][0x218] ;  /* 0x00008600ff1a7b82 */ /* 0x000f700000000a00 */
[----:B------:R-:W2:Y:S01]  /*0090*/  LDC.64 R18, c[0x0][0x250] ;  /* 0x00009400ff127b82 */ /* 0x000ea20000000a00 */
[----:B-1----:R-:W-:Y:S01]  /*00a0*/  IMAD.SHL.U32 R0, R0, 0x2, RZ ;  /* 0x0000000200007824 */ /* 0x002fe200078e00ff */
[----:B---3--:R-:W-:-:S04]  /*00b0*/  SHF.R.S32.HI R5, RZ, 0x17, R3 ;  /* 0x00000017ff057819 */ /* 0x008fc80000011403 */
[----:B------:R-:W-:Y:S02]  /*00c0*/  LOP3.LUT R0, R0, 0xfe, RZ, 0xc0, !PT ;  /* 0x000000fe00007812 */ /* 0x000fe400078ec0ff */
[----:B------:R-:W-:-:S03]  /*00d0*/  SGXT R5, R5, 0x1 ;  /* 0x000000010505781a */ /* 0x000fc60000000200 */
[----:B------:R-:W-:-:S05]  /*00e0*/  IMAD R0, R3, 0x100, R0 ;  /* 0x0000010003007824 */ /* 0x000fca00078e0200 */
[----:B------:R-:W-:Y:S02]  /*00f0*/  SHF.R.S32.HI R3, RZ, 0x1f, R0 ;  /* 0x0000001fff037819 */ /* 0x000fe40000011400 */
[-C--:B------:R-:W-:Y:S02]  /*0100*/  LEA.HI R5, R5, R0.reuse, RZ, 0xe ;  /* 0x0000000005057211 */ /* 0x080fe400078f70ff */
[----:B------:R-:W-:Y:S02]  /*0110*/  LEA.HI R6, R3, R0, RZ, 0x8 ;  /* 0x0000000003067211 */ /* 0x000fe400078f40ff */
[----:B------:R-:W-:Y:S02]  /*0120*/  SHF.R.S32.HI R5, RZ, 0xe, R5 ;  /* 0x0000000eff057819 */ /* 0x000fe40000011405 */
[----:B------:R-:W-:-:S03]  /*0130*/  LOP3.LUT R3, R6, 0xffffff00, RZ, 0xc0, !PT ;  /* 0xffffff0006037812 */ /* 0x000fc600078ec0ff */
[----:B------:R-:W-:Y:S02]  /*0140*/  IMAD.SHL.U32 R5, R5, 0x80, RZ ;  /* 0x0000008005057824 */ /* 0x000fe400078e00ff */
[----:B------:R-:W-:-:S05]  /*0150*/  IMAD.IADD R20, R0, 0x1, -R3 ;  /* 0x0000000100147824 */ /* 0x000fca00078e0a03 */
[----:B------:R-:W-:Y:S02]  /*0160*/  SHF.R.S32.HI R10, RZ, 0x1f, R20 ;  /* 0x0000001fff0a7819 */ /* 0x000fe40000011414 */
[----:B------:R-:W-:Y:S02]  /*0170*/  IADD3 R3, P0, R20, R5, RZ ;  /* 0x0000000514037210 */ /* 0x000fe40007f1e0ff */
[----:B------:R-:W-:Y:S02]  /*0180*/  ISETP.GT.AND P6, PT, R20, 0x7f, PT ;  /* 0x0000007f1400780c */ /* 0x000fe40003fc4270 */
[----:B------:R-:W-:Y:S02]  /*0190*/  LEA.HI.X.SX32 R4, R5, R10, 0x1, P0 ;  /* 0x0000000a05047211 */ /* 0x000fe400000f0eff */
[----:B------:R-:W-:-:S04]  /*01a0*/  LEA R2, P0, R3, UR4, 0x2 ;  /* 0x0000000403027c11 */ /* 0x000fc8000f8010ff */
[----:B------:R-:W-:Y:S02]  /*01b0*/  LEA.HI.X R3, R3, UR5, R4, 0x2, P0 ;  /* 0x0000000503037c11 */ /* 0x000fe400080f1404 */
[----:B------:R-:W-:Y:S01]  /*01c0*/  CS2R R4, SRZ ;  /* 0x0000000000047805 */ /* 0x000fe2000001ff00 */
[----:B------:R-:W-:-:S05]  /*01d0*/  ULDC.64 UR4, c[0x0][0x208] ;  /* 0x0000820000047ab9 */ /* 0x000fca0000000a00 */
[----:B------:R1:W3:Y:S01]  /*01e0*/  @P6 LDG.E.EL.64 R4, desc[UR4][R2.64+-0x200] ;  /* 0xfffe000402046981 */ /* 0x0002e2000c2e1b00 */
[----:B------:R-:W-:Y:S01]  /*01f0*/  SHF.R.S32.HI R13, RZ, 0x8, R6 ;  /* 0x00000008ff0d7819 */ /* 0x000fe20000011406 */
[----:B--2---:R-:W-:-:S04]  /*0200*/  IMAD.WIDE R8, R20, 0x4, R8 ;  /* 0x0000000414087825 */ /* 0x004fc800078e0208 */
[----:B------:R-:W-:Y:S02]  /*0210*/  IMAD.SHL.U32 R13, R13, 0x80, RZ ;  /* 0x000000800d0d7824 */ /* 0x000fe400078e00ff */
[----:B------:R-:W2:Y:S01]  /*0220*/  LDG.E.EL.64 R8, desc[UR4][R8.64] ;  /* 0x0000000408087981 */ /* 0x000ea2000c2e1b00 */
[----:B-1----:R-:W-:Y:S02]  /*0230*/  CS2R R2, SRZ ;  /* 0x0000000000027805 */ /* 0x002fe4000001ff00 */
[----:B------:R-:W-:-:S04]  /*0240*/  IADD3 R6, P0, R20, R13, RZ ;  /* 0x0000000d14067210 */ /* 0x000fc80007f1e0ff */
[----:B------:R-:W-:Y:S01]  /*0250*/  LEA.HI.X.SX32 R7, R13, R10, 0x1, P0 ;  /* 0x0000000a0d077211 */ /* 0x000fe200000f0eff */
[----:B------:R-:W-:-:S03]  /*0260*/  IMAD.SHL.U32 R24, R6, 0x4, RZ ;  /* 0x0000000406187824 */ /* 0x000fc600078e00ff */
[----:B------:R-:W-:Y:S02]  /*0270*/  SHF.L.U64.HI R6, R6, 0x2, R7 ;  /* 0x0000000206067819 */ /* 0x000fe40000010207 */
[----:B------:R-:W-:Y:S02]  /*0280*/  IADD3 R16, P1, R24, UR8, RZ ;  /* 0x0000000818107c10 */ /* 0x000fe4000ff3e0ff */
[----:B------:R-:W-:Y:S02]  /*0290*/  IADD3 R24, P0, R24, UR6, RZ ;  /* 0x0000000618187c10 */ /* 0x000fe4000ff1e0ff */
[----:B------:R-:W-:Y:S02]  /*02a0*/  IADD3.X R17, R6, UR9, RZ, P1, !PT ;  /* 0x0000000906117c10 */ /* 0x000fe40008ffe4ff */
[----:B------:R-:W-:Y:S02]  /*02b0*/  IADD3.X R25, R6, UR7, RZ, P0, !PT ;  /* 0x0000000706197c10 */ /* 0x000fe400087fe4ff */
[----:B------:R-:W-:Y:S01]  /*02c0*/  CS2R R6, SRZ ;  /* 0x0000000000067805 */ /* 0x000fe2000001ff00 */
[----:B------:R1:W2:Y:S01]  /*02d0*/  @P6 LDG.E.EL.64 R2, desc[UR4][R16.64+-0x200] ;  /* 0xfffe000410026981 */ /* 0x0002a2000c2e1b00 */
[----:B------:R-:W-:Y:S01]  /*02e0*/  CS2R R10, SRZ ;  /* 0x00000000000a7805 */ /* 0x000fe2000001ff00 */
[----:B----4-:R-:W-:-:S03]  /*02f0*/  IMAD.WIDE R22, R20, 0x4, R14 ;  /* 0x0000000414167825 */ /* 0x010fc600078e020e */
[----:B------:R-:W4:Y:S01]  /*0300*/  @P6 LDG.E.EL.64 R6, desc[UR4][R24.64+-0x200] ;  /* 0xfffe000418066981 */ /* 0x000f22000c2e1b00 */
[----:B------:R-:W5:Y:S03]  /*0310*/  LDC.64 R14, c[0x0][0x240] ;  /* 0x00009000ff0e7b82 */ /* 0x000f660000000a00 */
[----:B------:R5:W4:Y:S01]  /*0320*/  @P6 LDG.E.EL.64 R10, desc[UR4][R22.64+-0x200] ;  /* 0xfffe0004160a6981 */ /* 0x000b22000c2e1b00 */
[C---:B------:R-:W-:Y:S01]  /*0330*/  ISETP.GE.AND P0, PT, R20.reuse, 0x80, PT ;  /* 0x000000801400780c */ /* 0x040fe20003f06270 */
[----:B------:R-:W-:-:S03]  /*0340*/  IMAD.IADD R13, R20, 0x1, R13 ;  /* 0x00000001140d7824 */ /* 0x000fc600078e020d */
[----:B-1----:R-:W1:Y:S01]  /*0350*/  LDC.64 R16, c[0x0][0x258] ;  /* 0x00009600ff107b82 */ /* 0x002e620000000a00 */
[----:B-----5:R-:W-:Y:S01]  /*0360*/  IMAD.WIDE R26, R13, 0x4, R26 ;  /* 0x000000040d1a7825 */ /* 0x020fe200078e021a */
[----:B------:R-:W-:-:S06]  /*0370*/  CS2R R12, SRZ ;  /* 0x00000000000c7805 */ /* 0x000fcc000001ff00 */
[----:B------:R-:W5:Y:S01]  /*0380*/  LDC.64 R22, c[0x0][0x260] ;  /* 0x00009800ff167b82 */ /* 0x000f620000000a00 */
[----:B------:R1:W4:Y:S01]  /*0390*/  @!P0 LDG.E.EL.64 R12, desc[UR4][R26.64] ;  /* 0x000000041a0c8981 */ /* 0x000322000c2e1b00 */
[----:B0-----:R-:W-:-:S04]  /*03a0*/  IMAD.WIDE R14, R20, 0x4, R14 ;  /* 0x00000004140e7825 */ /* 0x001fc800078e020e */
[C---:B------:R-:W-:Y:S02]  /*03b0*/  IMAD.WIDE R24, R20.reuse, 0x4, R18 ;  /* 0x0000000414187825 */ /* 0x040fe400078e0212 */
[----:B------:R-:W4:Y:S02]  /*03c0*/  LDG.E.EL.64 R14, desc[UR4][R14.64] ;  /* 0x000000040e0e7981 */ /* 0x000f24000c2e1b00 */
[C---:B-1----:R-:W-:Y:S02]  /*03d0*/  IMAD.WIDE R18, R20.reuse, 0x4, R16 ;  /* 0x0000000414127825 */ /* 0x042fe400078e0210 */
[----:B------:R0:W4:Y:S04]  /*03e0*/  LDG.E.EL.64 R16, desc[UR4][R24.64] ;  /* 0x0000000418107981 */ /* 0x000128000c2e1b00 */
[----:B------:R-:W4:Y:S01]  /*03f0*/  LDG.E.EL.64 R18, desc[UR4][R18.64] ;  /* 0x0000000412127981 */ /* 0x000f22000c2e1b00 */
[----:B-----5:R-:W-:-:S06]  /*0400*/  IMAD.WIDE R20, R20, 0x4, R22 ;  /* 0x0000000414147825 */ /* 0x020fcc00078e0216 */
[----:B------:R-:W5:Y:S01]  /*0410*/  LDG.E.EL.64 R20, desc[UR4][R20.64] ;  /* 0x0000000414147981 */ /* 0x000f62000c2e1b00 */
[----:B---3--:R-:W-:Y:S02]  /*0420*/  SEL R4, R4, RZ, P6 ;  /* 0x000000ff04047207 */ /* 0x008fe40003000000 */
[----:B------:R-:W-:-:S03]  /*0430*/  SEL R5, R5, RZ, P6 ;  /* 0x000000ff05057207 */ /* 0x000fc60003000000 */
[----:B------:R-:W-:Y:S02]  /*0440*/  FADD R4, RZ, -R4 ;  /* 0x80000004ff047221 */ /* 0x000fe40000000000 */
[----:B------:R-:W-:Y:S01]  /*0450*/  FADD R5, RZ, -R5 ;  /* 0x80000005ff057221 */ /* 0x000fe20000000000 */
[----:B--2---:R-:W-:Y:S01]  /*0460*/  FADD R9, R9, 0.0010000000474974513054 ;  /* 0x3a83126f09097421 */ /* 0x004fe20000000000 */
[----:B------:R-:W-:Y:S01]  /*0470*/  FMUL R22, R4, 1.4426950216293334961 ;  /* 0x3fb8aa3b04167820 */ /* 0x000fe20000400000 */
[----:B------:R-:W-:Y:S01]  /*0480*/  FADD R4, R8, 0.0010000000474974513054 ;  /* 0x3a83126f08047421 */ /* 0x000fe20000000000 */
[----:B------:R-:W-:Y:S01]  /*0490*/  FMUL R26, R5, 1.4426950216293334961 ;  /* 0x3fb8aa3b051a7820 */ /* 0x000fe20000400000 */
[----:B------:R-:W-:Y:S02]  /*04a0*/  MUFU.SQRT R8, R9 ;  /* 0x0000000900087308 */ /* 0x000fe40000002000 */
[----:B------:R-:W-:Y:S02]  /*04b0*/  FSETP.GEU.AND P3, PT, R22, -126, PT ;  /* 0xc2fc00001600780b */ /* 0x000fe40003f6e000 */
[----:B------:R-:W-:-:S04]  /*04c0*/  FSETP.GEU.AND P4, PT, R26, -126, PT ;  /* 0xc2fc00001a00780b */ /* 0x000fc80003f8e000 */
[----:B------:R-:W1:Y:S07]  /*04d0*/  MUFU.SQRT R4, R4 ;  /* 0x0000000400047308 */ /* 0x000e6e0000002000 */
[----:B------:R-:W-:Y:S02]  /*04e0*/  @!P3 FMUL R22, R22, 0.5 ;  /* 0x3f0000001616b820 */ /* 0x000fe40000400000 */
[----:B------:R-:W-:Y:S01]  /*04f0*/  @!P4 FMUL R26, R26, 0.5 ;  /* 0x3f0000001a1ac820 */ /* 0x000fe20000400000 */
[----:B------:R-:W-:Y:S01]  /*0500*/  SEL R3, R3, RZ, P6 ;  /* 0x000000ff03037207 */ /* 0x000fe20003000000 */
[----:B------:R-:W2:Y:S01]  /*0510*/  MUFU.EX2 R23, R22 ;  /* 0x0000001600177308 */ /* 0x000ea20000000800 */
[----:B------:R-:W-:-:S02]  /*0520*/  SEL R2, R2, RZ, P6 ;  /* 0x000000ff02027207 */ /* 0x000fc40003000000 */
[----:B----4-:R-:W-:Y:S02]  /*0530*/  SEL R5, R6, RZ, P6 ;  /* 0x000000ff06057207 */ /* 0x010fe40003000000 */
[----:B------:R-:W-:Y:S02]  /*0540*/  SEL R6, R7, RZ, P6 ;  /* 0x000000ff07067207 */ /* 0x000fe40003000000 */
[----:B------:R-:W-:Y:S01]  /*0550*/  SEL R7, R10, RZ, P6 ;  /* 0x000000ff0a077207 */ /* 0x000fe20003000000 */
[----:B0-----:R-:W0:Y:S01]  /*0560*/  MUFU.EX2 R24, R26 ;  /* 0x0000001a00187308 */ /* 0x001e220000000800 */
[----:B------:R-:W-:Y:S01]  /*0570*/  SEL R10, R11, RZ, P6 ;  /* 0x000000ff0b0a7207 */ /* 0x000fe20003000000 */
[----:B------:R-:W-:Y:S01]  /*0580*/  IMAD.MOV.U32 R11, RZ, RZ, 0x3e800000 ;  /* 0x3e800000ff0b7424 */ /* 0x000fe200078e00ff */
[C---:B-1----:R-:W-:Y:S02]  /*0590*/  FSETP.GT.AND P1, PT, R4.reuse, 8.50705917302346158658e+37, PT ;  /* 0x7e8000000400780b */ /* 0x042fe40003f24000 */
[----:B------:R-:W-:Y:S01]  /*05a0*/  FSETP.GEU.AND P2, PT, R4, 1.175494350822287508e-38, PT ;  /* 0x008000000400780b */ /* 0x000fe20003f4e000 */
[----:B--2---:R-:W-:Y:S01]  /*05b0*/  @!P3 FMUL R23, R23, R23 ;  /* 0x000000171717b220 */ /* 0x004fe20000400000 */
[----:B------:R-:W-:-:S02]  /*05c0*/  FSETP.GT.AND P3, PT, R3, RZ, PT ;  /* 0x000000ff0300720b */ /* 0x000fc40003f64000 */
[----:B------:R-:W-:Y:S01]  /*05d0*/  FSEL R9, R11, 1, P1 ;  /* 0x3f8000000b097808 */ /* 0x000fe20000800000 */
[----:B------:R-:W-:Y:S01]  /*05e0*/  FADD R23, R23, 1 ;  /* 0x3f80000017177421 */ /* 0x000fe20000000000 */
[----:B------:R-:W-:Y:S01]  /*05f0*/  SEL R12, R12, RZ, !P0 ;  /* 0x000000ff0c0c7207 */ /* 0x000fe20004000000 */
[----:B0-----:R-:W-:Y:S01]  /*0600*/  @!P4 FMUL R24, R24, R24 ;  /* 0x000000181818c220 */ /* 0x001fe20000400000 */
[----:B------:R-:W-:-:S03]  /*0610*/  FSETP.GT.AND P4, PT, R2, RZ, PT ;  /* 0x000000ff0200720b */ /* 0x000fc60003f84000 */
[----:B------:R-:W-:Y:S01]  /*0620*/  @P1 FMUL R4, R4, 0.25 ;  /* 0x3e80000004041820 */ /* 0x000fe20000400000 */
[----:B------:R-:W-:Y:S01]  /*0630*/  FSETP.GT.AND P5, PT, R23, 8.50705917302346158658e+37, PT ;  /* 0x7e8000001700780b */ /* 0x000fe20003fa4000 */
[----:B------:R-:W-:Y:S01]  /*0640*/  FADD R24, R24, 1 ;  /* 0x3f80000018187421 */ /* 0x000fe20000000000 */
[----:B------:R-:W-:Y:S01]  /*0650*/  SEL R13, R13, RZ, !P0 ;  /* 0x000000ff0d0d7207 */ /* 0x000fe20004000000 */
[----:B------:R-:W-:Y:S01]  /*0660*/  @!P3 FMUL R3, R3, R10 ;  /* 0x0000000a0303b220 */ /* 0x000fe20000400000 */
[----:B------:R-:W-:Y:S01]  /*0670*/  FSETP.GT.AND P3, PT, R8, 8.50705917302346158658e+37, PT ;  /* 0x7e8000000800780b */ /* 0x000fe20003f64000 */
[----:B------:R-:W-:Y:S01]  /*0680*/  @!P2 FMUL R4, R4, 16777216 ;  /* 0x4b8000000404a820 */ /* 0x000fe20000400000 */
[----:B------:R-:W-:Y:S01]  /*0690*/  FSETP.GT.AND P6, PT, R24, 8.50705917302346158658e+37, PT ;  /* 0x7e8000001800780b */ /* 0x000fe20003fc4000 */
[----:B------:R-:W-:Y:S01]  /*06a0*/  @!P2 FMUL R9, R9, 16777216 ;  /* 0x4b8000000909a820 */ /* 0x000fe20000400000 */
[----:B------:R-:W-:Y:S01]  /*06b0*/  FSEL R10, R11, 1, P5 ;  /* 0x3f8000000b0a7808 */ /* 0x000fe20002800000 */
[----:B------:R-:W-:Y:S01]  /*06c0*/  @!P4 FMUL R2, R2, R7 ;  /* 0x000000070202c220 */ /* 0x000fe20000400000 */
[----:B------:R-:W-:-:S03]  /*06d0*/  FSETP.GEU.AND P4, PT, R8, 1.175494350822287508e-38, PT ;  /* 0x008000000800780b */ /* 0x000fc60003f8e000 */
[----:B------:R-:W-:Y:S01]  /*06e0*/  @P5 FMUL R23, R23, 0.25 ;  /* 0x3e80000017175820 */ /* 0x000fe20000400000 */
[----:B------:R-:W0:Y:S01]  /*06f0*/  MUFU.RCP R4, R4 ;  /* 0x0000000400047308 */ /* 0x000e220000001000 */
[C---:B------:R-:W-:Y:S02]  /*0700*/  FSEL R7, R11.reuse, 1, P6 ;  /* 0x3f8000000b077808 */ /* 0x040fe40003000000 */
[----:B------:R-:W-:Y:S01]  /*0710*/  @P3 FMUL R8, R8, 0.25 ;  /* 0x3e80000008083820 */ /* 0x000fe20000400000 */
[----:B------:R-:W-:Y:S01]  /*0720*/  FSEL R11, R11, 1, P3 ;  /* 0x3f8000000b0b7808 */ /* 0x000fe20001800000 */
[----:B------:R-:W-:-:S03]  /*0730*/  @P6 FMUL R24, R24, 0.25 ;  /* 0x3e80000018186820 */ /* 0x000fc60000400000 */
[----:B------:R-:W1:Y:S01]  /*0740*/  MUFU.RCP R23, R23 ;  /* 0x0000001700177308 */ /* 0x000e620000001000 */
[----:B------:R-:W-:Y:S01]  /*0750*/  @!P4 FMUL R8, R8, 16777216 ;  /* 0x4b8000000808c820 */ /* 0x000fe20000400000 */
[----:B------:R-:W-:Y:S01]  /*0760*/  @!P4 FMUL R11, R11, 16777216 ;  /* 0x4b8000000b0bc820 */ /* 0x000fe20000400000 */
[----:B0-----:R-:W-:-:S05]  /*0770*/  FMUL R9, R4, R9 ;  /* 0x0000000904097220 */ /* 0x001fca0000400000 */
[----:B------:R-:W0:Y:S01]  /*0780*/  MUFU.RCP R24, R24 ;  /* 0x0000001800187308 */ /* 0x000e220000001000 */
[----:B-1----:R-:W-:-:S07]  /*0790*/  FMUL R10, R23, R10 ;  /* 0x0000000a170a7220 */ /* 0x002fce0000400000 */
[----:B------:R-:W1:Y:S01]  /*07a0*/  MUFU.RCP R8, R8 ;  /* 0x0000000800087308 */ /* 0x000e620000001000 */
[----:B------:R-:W-:Y:S02]  /*07b0*/  @P0 FFMA R12, R10, R2, R5 ;  /* 0x000000020a0c0223 */ /* 0x000fe40000000005 */
[----:B------:R-:W2:Y:S01]  /*07c0*/  LDC.64 R4, c[0x0][0x210] ;  /* 0x00008400ff047b82 */ /* 0x000ea20000000a00 */
[----:B0-----:R-:W-:Y:S01]  /*07d0*/  FMUL R7, R24, R7 ;  /* 0x0000000718077220 */ /* 0x001fe20000400000 */
[----:B------:R-:W-:-:S03]  /*07e0*/  FADD R14, -R14, R12 ;  /* 0x0000000c0e0e7221 */ /* 0x000fc60000000100 */
[----:B------:R-:W-:Y:S01]  /*07f0*/  @P0 FFMA R13, R7, R3, R6 ;  /* 0x00000003070d0223 */ /* 0x000fe20000000006 */
[----:B------:R-:W-:Y:S02]  /*0800*/  FMUL R9, R14, R9 ;  /* 0x000000090e097220 */ /* 0x000fe40000400000 */
[----:B------:R-:W0:Y:S01]  /*0810*/  LDC.64 R2, c[0x0][0x268] ;  /* 0x00009a00ff027b82 */ /* 0x000e220000000a00 */
[----:B-1----:R-:W-:Y:S01]  /*0820*/  FMUL R8, R8, R11 ;  /* 0x0000000b08087220 */ /* 0x002fe20000400000 */
[----:B------:R-:W-:Y:S01]  /*0830*/  FADD R15, -R15, R13 ;  /* 0x0000000d0f0f7221 */ /* 0x000fe20000000100 */
[----:B------:R-:W-:-:S03]  /*0840*/  FFMA R16, R16, R9, R18 ;  /* 0x0000000910107223 */ /* 0x000fc60000000012 */
[----:B------:R-:W-:Y:S02]  /*0850*/  FMUL R8, R15, R8 ;  /* 0x000000080f087220 */ /* 0x000fe40000400000 */
[----:B------:R-:W-:Y:S02]  /*0860*/  FSETP.GT.AND P0, PT, R16, RZ, PT ;  /* 0x000000ff1000720b */ /* 0x000fe40003f04000 */
[----:B------:R-:W-:-:S05]  /*0870*/  FFMA R17, R17, R8, R19 ;  /* 0x0000000811117223 */ /* 0x000fca0000000013 */
[----:B------:R-:W-:Y:S01]  /*0880*/  FSETP.GT.AND P1, PT, R17, RZ, PT ;  /* 0x000000ff1100720b */ /* 0x000fe20003f24000 */
[----:B--2---:R-:W-:-:S05]  /*0890*/  IMAD.WIDE R4, R0, 0x4, R4 ;  /* 0x0000000400047825 */ /* 0x004fca00078e0204 */
[----:B-----5:R-:W-:Y:S01]  /*08a0*/  @!P0 FMUL R16, R20, R16 ;  /* 0x0000001014108220 */ /* 0x020fe20000400000 */
[----:B0-----:R-:W-:-:S06]  /*08b0*/  IMAD.WIDE R2, R0, 0x4, R2 ;  /* 0x0000000400027825 */ /* 0x001fcc00078e0202 */
[----:B------:R-:W-:Y:S01]  /*08c0*/  @!P1 FMUL R17, R21, R17 ;  /* 0x0000001115119220 */ /* 0x000fe20000400000 */
[----:B------:R-:W-:Y:S04]  /*08d0*/  STG.E.64 desc[UR4][R2.64], R12 ;  /* 0x0000000c02007986 */ /* 0x000fe8000c101b04 */
[----:B------:R-:W-:Y:S01]  /*08e0*/  STG.E.64 desc[UR4][R4.64], R16 ;  /* 0x0000001004007986 */ /* 0x000fe2000c101b04 */
[----:B------:R-:W-:Y:S05]  /*08f0*/  EXIT ;  /* 0x000000000000794d */ /* 0x000fea0003800000 */
.L_x_0:
[----:B------:R-:W-:-:S00]  /*0900*/  BRA `(.L_x_0) ;  /* 0xfffffffc00fc7947 */ /* 0x000fc0000383ffff */
[----:B------:R-:W-:-:S00]  /*0910*/  NOP ;  /* 0x0000000000007918 */ /* 0x000fc00000000000 */
        /* <DEDUP_REMOVED lines=14> */
.L_x_1:


//--------------------- .nv.global.init           --------------------------
	.section	.nv.global.init,"aw",@progbits
.nv.global.init:
	.type		_$_str,@object
	.size		_$_str,(_$_str_$_2 - _$_str)
_$_str:
        /*0000*/ 	.byte	0x5f, 0x5f, 0x43, 0x55, 0x44, 0x41, 0x5f, 0x46, 0x54, 0x5a, 0x00
	.type		_$_str_$_2,@object
	.size		_$_str_$_2,(.L_1 - _$_str_$_2)
_$_str_$_2:
        /*000b*/ 	.byte	0x5f, 0x5f, 0x43, 0x55, 0x44, 0x41, 0x5f, 0x50, 0x52, 0x45, 0x43, 0x5f, 0x53, 0x51, 0x52, 0x54
        /*001b*/ 	.byte	0x00
.L_1:


//--------------------- .nv.constant0.triton_poi_fused__native_batch_norm_legit_no_training__prelu_kernel_cat_30 --------------------------
	.section	.nv.constant0.triton_poi_fused__native_batch_norm_legit_no_training__prelu_kernel_cat_30,"a",@progbits
	.sectionflags	@""
	.align	4
.nv.constant0.triton_poi_fused__native_batch_norm_legit_no_training__prelu_kernel_cat_30:
	.zero		628
